//
// Generated by NVIDIA NVVM Compiler
//
// Compiler Build ID: CL-36424714
// Cuda compilation tools, release 13.0, V13.0.88
// Based on NVVM 20.0.0
//

.version 9.0
.target sm_100
.address_size 64

	// .globl	_Z15gpu_matrix_multPiS_S_iii
// _ZZ22gpu_square_matrix_multPiS_S_iE6tile_a has been demoted
// _ZZ22gpu_square_matrix_multPiS_S_iE6tile_b has been demoted

.visible .entry _Z15gpu_matrix_multPiS_S_iii(
	.param .u64 .ptr .align 1 _Z15gpu_matrix_multPiS_S_iii_param_0,
	.param .u64 .ptr .align 1 _Z15gpu_matrix_multPiS_S_iii_param_1,
	.param .u64 .ptr .align 1 _Z15gpu_matrix_multPiS_S_iii_param_2,
	.param .u32 _Z15gpu_matrix_multPiS_S_iii_param_3,
	.param .u32 _Z15gpu_matrix_multPiS_S_iii_param_4,
	.param .u32 _Z15gpu_matrix_multPiS_S_iii_param_5
)
{
	.reg .pred 	%p<11>;
	.reg .b32 	%r<109>;
	.reg .b64 	%rd<53>;

	ld.param.u64 	%rd7, [_Z15gpu_matrix_multPiS_S_iii_param_0];
	ld.param.u64 	%rd8, [_Z15gpu_matrix_multPiS_S_iii_param_1];
	ld.param.u64 	%rd6, [_Z15gpu_matrix_multPiS_S_iii_param_2];
	ld.param.u32 	%r30, [_Z15gpu_matrix_multPiS_S_iii_param_4];
	ld.param.u32 	%r32, [_Z15gpu_matrix_multPiS_S_iii_param_5];
	cvta.to.global.u64 	%rd1, %rd8;
	cvta.to.global.u64 	%rd2, %rd7;
	mov.u32 	%r33, %ctaid.y;
	mov.u32 	%r34, %ntid.y;
	mov.u32 	%r35, %tid.y;
	mad.lo.s32 	%r36, %r33, %r34, %r35;
	mov.u32 	%r37, %ctaid.x;
	mov.u32 	%r38, %ntid.x;
	mov.u32 	%r39, %tid.x;
	mad.lo.s32 	%r2, %r37, %r38, %r39;
	max.s32 	%r40, %r2, %r36;
	setp.ge.s32 	%p1, %r40, %r32;
	@%p1 bra 	$L__BB0_14;
	setp.lt.s32 	%p2, %r30, 1;
	mov.b32 	%r108, 0;
	@%p2 bra 	$L__BB0_13;
	mul.lo.s32 	%r3, %r30, %r36;
	and.b32  	%r4, %r30, 7;
	setp.lt.u32 	%p3, %r30, 8;
	mov.b32 	%r103, 0;
	mov.u32 	%r108, %r103;
	@%p3 bra 	$L__BB0_5;
	and.b32  	%r103, %r30, 2147483640;
	neg.s32 	%r97, %r103;
	shl.b32 	%r7, %r32, 3;
	mul.wide.u32 	%rd9, %r3, 4;
	add.s64 	%rd10, %rd9, %rd2;
	add.s64 	%rd52, %rd10, 16;
	mov.b32 	%r108, 0;
	mul.wide.s32 	%rd13, %r32, 4;
	mov.u32 	%r96, %r2;
$L__BB0_4:
	.pragma "nounroll";
	ld.global.u32 	%r45, [%rd52+-16];
	mul.wide.s32 	%rd11, %r96, 4;
	add.s64 	%rd12, %rd1, %rd11;
	ld.global.u32 	%r46, [%rd12];
	mad.lo.s32 	%r47, %r46, %r45, %r108;
	ld.global.u32 	%r48, [%rd52+-12];
	add.s64 	%rd14, %rd12, %rd13;
	ld.global.u32 	%r49, [%rd14];
	mad.lo.s32 	%r50, %r49, %r48, %r47;
	ld.global.u32 	%r51, [%rd52+-8];
	add.s64 	%rd15, %rd14, %rd13;
	ld.global.u32 	%r52, [%rd15];
	mad.lo.s32 	%r53, %r52, %r51, %r50;
	ld.global.u32 	%r54, [%rd52+-4];
	add.s64 	%rd16, %rd15, %rd13;
	ld.global.u32 	%r55, [%rd16];
	mad.lo.s32 	%r56, %r55, %r54, %r53;
	ld.global.u32 	%r57, [%rd52];
	add.s64 	%rd17, %rd16, %rd13;
	ld.global.u32 	%r58, [%rd17];
	mad.lo.s32 	%r59, %r58, %r57, %r56;
	ld.global.u32 	%r60, [%rd52+4];
	add.s64 	%rd18, %rd17, %rd13;
	ld.global.u32 	%r61, [%rd18];
	mad.lo.s32 	%r62, %r61, %r60, %r59;
	ld.global.u32 	%r63, [%rd52+8];
	add.s64 	%rd19, %rd18, %rd13;
	ld.global.u32 	%r64, [%rd19];
	mad.lo.s32 	%r65, %r64, %r63, %r62;
	ld.global.u32 	%r66, [%rd52+12];
	add.s64 	%rd20, %rd19, %rd13;
	ld.global.u32 	%r67, [%rd20];
	mad.lo.s32 	%r108, %r67, %r66, %r65;
	add.s32 	%r97, %r97, 8;
	add.s32 	%r96, %r96, %r7;
	add.s64 	%rd52, %rd52, 32;
	setp.ne.s32 	%p4, %r97, 0;
	@%p4 bra 	$L__BB0_4;
$L__BB0_5:
	setp.eq.s32 	%p5, %r4, 0;
	@%p5 bra 	$L__BB0_13;
	and.b32  	%r17, %r30, 3;
	setp.lt.u32 	%p6, %r4, 4;
	@%p6 bra 	$L__BB0_8;
	add.s32 	%r69, %r103, %r3;
	mul.wide.u32 	%rd21, %r69, 4;
	add.s64 	%rd22, %rd2, %rd21;
	ld.global.u32 	%r70, [%rd22];
	mad.lo.s32 	%r71, %r103, %r32, %r2;
	mul.wide.s32 	%rd23, %r71, 4;
	add.s64 	%rd24, %rd1, %rd23;
	ld.global.u32 	%r72, [%rd24];
	mad.lo.s32 	%r73, %r72, %r70, %r108;
	cvt.u64.u32 	%rd25, %r3;
	cvt.u64.u32 	%rd26, %r103;
	add.s64 	%rd27, %rd26, %rd25;
	shl.b64 	%rd28, %rd27, 2;
	add.s64 	%rd29, %rd2, %rd28;
	ld.global.u32 	%r74, [%rd29+4];
	mul.wide.s32 	%rd30, %r32, 4;
	add.s64 	%rd31, %rd24, %rd30;
	ld.global.u32 	%r75, [%rd31];
	mad.lo.s32 	%r76, %r75, %r74, %r73;
	ld.global.u32 	%r77, [%rd29+8];
	add.s64 	%rd32, %rd31, %rd30;
	ld.global.u32 	%r78, [%rd32];
	mad.lo.s32 	%r79, %r78, %r77, %r76;
	ld.global.u32 	%r80, [%rd29+12];
	add.s64 	%rd33, %rd32, %rd30;
	ld.global.u32 	%r81, [%rd33];
	mad.lo.s32 	%r108, %r81, %r80, %r79;
	add.s32 	%r103, %r103, 4;
$L__BB0_8:
	setp.eq.s32 	%p7, %r17, 0;
	@%p7 bra 	$L__BB0_13;
	setp.eq.s32 	%p8, %r17, 1;
	@%p8 bra 	$L__BB0_11;
	add.s32 	%r83, %r103, %r3;
	mul.wide.u32 	%rd34, %r83, 4;
	add.s64 	%rd35, %rd2, %rd34;
	ld.global.u32 	%r84, [%rd35];
	mad.lo.s32 	%r85, %r103, %r32, %r2;
	mul.wide.s32 	%rd36, %r85, 4;
	add.s64 	%rd37, %rd1, %rd36;
	ld.global.u32 	%r86, [%rd37];
	mad.lo.s32 	%r87, %r86, %r84, %r108;
	cvt.u64.u32 	%rd38, %r3;
	cvt.u64.u32 	%rd39, %r103;
	add.s64 	%rd40, %rd39, %rd38;
	shl.b64 	%rd41, %rd40, 2;
	add.s64 	%rd42, %rd2, %rd41;
	ld.global.u32 	%r88, [%rd42+4];
	mul.wide.s32 	%rd43, %r32, 4;
	add.s64 	%rd44, %rd37, %rd43;
	ld.global.u32 	%r89, [%rd44];
	mad.lo.s32 	%r108, %r89, %r88, %r87;
	add.s32 	%r103, %r103, 2;
$L__BB0_11:
	and.b32  	%r90, %r30, 1;
	setp.eq.b32 	%p9, %r90, 1;
	not.pred 	%p10, %p9;
	@%p10 bra 	$L__BB0_13;
	add.s32 	%r91, %r103, %r3;
	mul.wide.u32 	%rd45, %r91, 4;
	add.s64 	%rd46, %rd2, %rd45;
	ld.global.u32 	%r92, [%rd46];
	mad.lo.s32 	%r93, %r103, %r32, %r2;
	mul.wide.s32 	%rd47, %r93, 4;
	add.s64 	%rd48, %rd1, %rd47;
	ld.global.u32 	%r94, [%rd48];
	mad.lo.s32 	%r108, %r94, %r92, %r108;
$L__BB0_13:
	mad.lo.s32 	%r95, %r32, %r36, %r2;
	cvta.to.global.u64 	%rd49, %rd6;
	mul.wide.s32 	%rd50, %r95, 4;
	add.s64 	%rd51, %rd49, %rd50;
	st.global.u32 	[%rd51], %r108;
$L__BB0_14:
	ret;

}
	// .globl	_Z22gpu_square_matrix_multPiS_S_i
.visible .entry _Z22gpu_square_matrix_multPiS_S_i(
	.param .u64 .ptr .align 1 _Z22gpu_square_matrix_multPiS_S_i_param_0,
	.param .u64 .ptr .align 1 _Z22gpu_square_matrix_multPiS_S_i_param_1,
	.param .u64 .ptr .align 1 _Z22gpu_square_matrix_multPiS_S_i_param_2,
	.param .u32 _Z22gpu_square_matrix_multPiS_S_i_param_3
)
{
	.reg .pred 	%p<5>;
	.reg .b32 	%r<144>;
	.reg .b64 	%rd<13>;
	// demoted variable
	.shared .align 4 .b8 _ZZ22gpu_square_matrix_multPiS_S_iE6tile_a[4096];
	// demoted variable
	.shared .align 4 .b8 _ZZ22gpu_square_matrix_multPiS_S_iE6tile_b[4096];
	ld.param.u64 	%rd5, [_Z22gpu_square_matrix_multPiS_S_i_param_0];
	ld.param.u64 	%rd6, [_Z22gpu_square_matrix_multPiS_S_i_param_1];
	ld.param.u64 	%rd4, [_Z22gpu_square_matrix_multPiS_S_i_param_2];
	ld.param.u32 	%r25, [_Z22gpu_square_matrix_multPiS_S_i_param_3];
	cvta.to.global.u64 	%rd1, %rd6;
	cvta.to.global.u64 	%rd2, %rd5;
	mov.u32 	%r27, %ctaid.y;
	shl.b32 	%r28, %r27, 5;
	mov.u32 	%r29, %tid.y;
	add.s32 	%r1, %r28, %r29;
	mov.u32 	%r30, %ctaid.x;
	shl.b32 	%r31, %r30, 5;
	mov.u32 	%r32, %tid.x;
	add.s32 	%r2, %r31, %r32;
	mov.u32 	%r33, %nctaid.x;
	mul.lo.s32 	%r3, %r25, %r1;
	mul.lo.s32 	%r4, %r25, %r25;
	shl.b32 	%r34, %r29, 7;
	mov.u32 	%r35, _ZZ22gpu_square_matrix_multPiS_S_iE6tile_a;
	add.s32 	%r5, %r35, %r34;
	shl.b32 	%r36, %r32, 2;
	add.s32 	%r6, %r5, %r36;
	mov.u32 	%r37, _ZZ22gpu_square_matrix_multPiS_S_iE6tile_b;
	add.s32 	%r8, %r37, %r36;
	add.s32 	%r7, %r8, %r34;
	neg.s32 	%r140, %r33;
	add.s32 	%r139, %r32, %r3;
	mad.lo.s32 	%r38, %r29, %r25, %r32;
	add.s32 	%r138, %r38, %r31;
	shl.b32 	%r12, %r25, 5;
	mov.b32 	%r141, 0;
$L__BB1_1:
	mul.wide.s32 	%rd7, %r139, 4;
	add.s64 	%rd3, %rd2, %rd7;
	setp.ge.s32 	%p1, %r139, %r4;
	mov.b32 	%r142, 0;
	@%p1 bra 	$L__BB1_3;
	ld.global.u32 	%r142, [%rd3];
$L__BB1_3:
	st.shared.u32 	[%r6], %r142;
	setp.ge.s32 	%p2, %r138, %r4;
	mov.b32 	%r143, 0;
	@%p2 bra 	$L__BB1_5;
	mul.wide.s32 	%rd8, %r138, 4;
	add.s64 	%rd9, %rd1, %rd8;
	ld.global.u32 	%r143, [%rd9];
$L__BB1_5:
	st.shared.u32 	[%r7], %r143;
	bar.sync 	0;
	ld.shared.u32 	%r41, [%r5];
	ld.shared.u32 	%r42, [%r8];
	mad.lo.s32 	%r43, %r42, %r41, %r141;
	ld.shared.u32 	%r44, [%r5+4];
	ld.shared.u32 	%r45, [%r8+128];
	mad.lo.s32 	%r46, %r45, %r44, %r43;
	ld.shared.u32 	%r47, [%r5+8];
	ld.shared.u32 	%r48, [%r8+256];
	mad.lo.s32 	%r49, %r48, %r47, %r46;
	ld.shared.u32 	%r50, [%r5+12];
	ld.shared.u32 	%r51, [%r8+384];
	mad.lo.s32 	%r52, %r51, %r50, %r49;
	ld.shared.u32 	%r53, [%r5+16];
	ld.shared.u32 	%r54, [%r8+512];
	mad.lo.s32 	%r55, %r54, %r53, %r52;
	ld.shared.u32 	%r56, [%r5+20];
	ld.shared.u32 	%r57, [%r8+640];
	mad.lo.s32 	%r58, %r57, %r56, %r55;
	ld.shared.u32 	%r59, [%r5+24];
	ld.shared.u32 	%r60, [%r8+768];
	mad.lo.s32 	%r61, %r60, %r59, %r58;
	ld.shared.u32 	%r62, [%r5+28];
	ld.shared.u32 	%r63, [%r8+896];
	mad.lo.s32 	%r64, %r63, %r62, %r61;
	ld.shared.u32 	%r65, [%r5+32];
	ld.shared.u32 	%r66, [%r8+1024];
	mad.lo.s32 	%r67, %r66, %r65, %r64;
	ld.shared.u32 	%r68, [%r5+36];
	ld.shared.u32 	%r69, [%r8+1152];
	mad.lo.s32 	%r70, %r69, %r68, %r67;
	ld.shared.u32 	%r71, [%r5+40];
	ld.shared.u32 	%r72, [%r8+1280];
	mad.lo.s32 	%r73, %r72, %r71, %r70;
	ld.shared.u32 	%r74, [%r5+44];
	ld.shared.u32 	%r75, [%r8+1408];
	mad.lo.s32 	%r76, %r75, %r74, %r73;
	ld.shared.u32 	%r77, [%r5+48];
	ld.shared.u32 	%r78, [%r8+1536];
	mad.lo.s32 	%r79, %r78, %r77, %r76;
	ld.shared.u32 	%r80, [%r5+52];
	ld.shared.u32 	%r81, [%r8+1664];
	mad.lo.s32 	%r82, %r81, %r80, %r79;
	ld.shared.u32 	%r83, [%r5+56];
	ld.shared.u32 	%r84, [%r8+1792];
	mad.lo.s32 	%r85, %r84, %r83, %r82;
	ld.shared.u32 	%r86, [%r5+60];
	ld.shared.u32 	%r87, [%r8+1920];
	mad.lo.s32 	%r88, %r87, %r86, %r85;
	ld.shared.u32 	%r89, [%r5+64];
	ld.shared.u32 	%r90, [%r8+2048];
	mad.lo.s32 	%r91, %r90, %r89, %r88;
	ld.shared.u32 	%r92, [%r5+68];
	ld.shared.u32 	%r93, [%r8+2176];
	mad.lo.s32 	%r94, %r93, %r92, %r91;
	ld.shared.u32 	%r95, [%r5+72];
	ld.shared.u32 	%r96, [%r8+2304];
	mad.lo.s32 	%r97, %r96, %r95, %r94;
	ld.shared.u32 	%r98, [%r5+76];
	ld.shared.u32 	%r99, [%r8+2432];
	mad.lo.s32 	%r100, %r99, %r98, %r97;
	ld.shared.u32 	%r101, [%r5+80];
	ld.shared.u32 	%r102, [%r8+2560];
	mad.lo.s32 	%r103, %r102, %r101, %r100;
	ld.shared.u32 	%r104, [%r5+84];
	ld.shared.u32 	%r105, [%r8+2688];
	mad.lo.s32 	%r106, %r105, %r104, %r103;
	ld.shared.u32 	%r107, [%r5+88];
	ld.shared.u32 	%r108, [%r8+2816];
	mad.lo.s32 	%r109, %r108, %r107, %r106;
	ld.shared.u32 	%r110, [%r5+92];
	ld.shared.u32 	%r111, [%r8+2944];
	mad.lo.s32 	%r112, %r111, %r110, %r109;
	ld.shared.u32 	%r113, [%r5+96];
	ld.shared.u32 	%r114, [%r8+3072];
	mad.lo.s32 	%r115, %r114, %r113, %r112;
	ld.shared.u32 	%r116, [%r5+100];
	ld.shared.u32 	%r117, [%r8+3200];
	mad.lo.s32 	%r118, %r117, %r116, %r115;
	ld.shared.u32 	%r119, [%r5+104];
	ld.shared.u32 	%r120, [%r8+3328];
	mad.lo.s32 	%r121, %r120, %r119, %r118;
	ld.shared.u32 	%r122, [%r5+108];
	ld.shared.u32 	%r123, [%r8+3456];
	mad.lo.s32 	%r124, %r123, %r122, %r121;
	ld.shared.u32 	%r125, [%r5+112];
	ld.shared.u32 	%r126, [%r8+3584];
	mad.lo.s32 	%r127, %r126, %r125, %r124;
	ld.shared.u32 	%r128, [%r5+116];
	ld.shared.u32 	%r129, [%r8+3712];
	mad.lo.s32 	%r130, %r129, %r128, %r127;
	ld.shared.u32 	%r131, [%r5+120];
	ld.shared.u32 	%r132, [%r8+3840];
	mad.lo.s32 	%r133, %r132, %r131, %r130;
	ld.shared.u32 	%r134, [%r5+124];
	ld.shared.u32 	%r135, [%r8+3968];
	mad.lo.s32 	%r141, %r135, %r134, %r133;
	bar.sync 	0;
	add.s32 	%r140, %r140, 1;
	setp.ne.s32 	%p3, %r140, 0;
	add.s32 	%r139, %r139, 32;
	add.s32 	%r138, %r138, %r12;
	@%p3 bra 	$L__BB1_1;
	max.s32 	%r136, %r1, %r2;
	setp.ge.s32 	%p4, %r136, %r25;
	@%p4 bra 	$L__BB1_8;
	add.s32 	%r137, %r3, %r2;
	cvta.to.global.u64 	%rd10, %rd4;
	mul.wide.s32 	%rd11, %r137, 4;
	add.s64 	%rd12, %rd10, %rd11;
	st.global.u32 	[%rd12], %r141;
$L__BB1_8:
	ret;

}
	// .globl	_Z20gpu_matrix_transposePiS_jj
.visible .entry _Z20gpu_matrix_transposePiS_jj(
	.param .u64 .ptr .align 1 _Z20gpu_matrix_transposePiS_jj_param_0,
	.param .u64 .ptr .align 1 _Z20gpu_matrix_transposePiS_jj_param_1,
	.param .u32 _Z20gpu_matrix_transposePiS_jj_param_2,
	.param .u32 _Z20gpu_matrix_transposePiS_jj_param_3
)
{
	.reg .pred 	%p<4>;
	.reg .b32 	%r<16>;
	.reg .b64 	%rd<9>;

	ld.param.u64 	%rd1, [_Z20gpu_matrix_transposePiS_jj_param_0];
	ld.param.u64 	%rd2, [_Z20gpu_matrix_transposePiS_jj_param_1];
	ld.param.u32 	%r5, [_Z20gpu_matrix_transposePiS_jj_param_2];
	ld.param.u32 	%r4, [_Z20gpu_matrix_transposePiS_jj_param_3];
	mov.u32 	%r6, %ctaid.x;
	mov.u32 	%r7, %ntid.x;
	mov.u32 	%r8, %tid.x;
	mad.lo.s32 	%r1, %r6, %r7, %r8;
	mov.u32 	%r9, %ctaid.y;
	mov.u32 	%r10, %ntid.y;
	mov.u32 	%r11, %tid.y;
	mad.lo.s32 	%r12, %r9, %r10, %r11;
	setp.ge.u32 	%p1, %r1, %r4;
	setp.ge.u32 	%p2, %r12, %r5;
	or.pred  	%p3, %p1, %p2;
	@%p3 bra 	$L__BB2_2;
	cvta.to.global.u64 	%rd3, %rd1;
	cvta.to.global.u64 	%rd4, %rd2;
	mad.lo.s32 	%r13, %r4, %r12, %r1;
	mad.lo.s32 	%r14, %r5, %r1, %r12;
	mul.wide.u32 	%rd5, %r13, 4;
	add.s64 	%rd6, %rd3, %rd5;
	ld.global.u32 	%r15, [%rd6];
	mul.wide.u32 	%rd7, %r14, 4;
	add.s64 	%rd8, %rd4, %rd7;
	st.global.u32 	[%rd8], %r15;
$L__BB2_2:
	ret;

}


// ===== COMPILED SASS (sm_100) =====

	.target	sm_100

	.elftype	@"ET_EXEC"


//--------------------- .note.nv.tkinfo           --------------------------
	.section	.note.nv.tkinfo,"",@"SHT_NOTE"
	.sectionflags	@"SHF_NOTE_NV_TKINFO"
	.tkinfo
        /*0018*/ 	.word	0x00000002
        /*0030*/ 	.string	""
        /*0030*/ 	.string	"ptxas"
        /*0030*/ 	.string	"Cuda compilation tools, release 13.0, V13.0.88"
        /*0030*/ 	.string	"Build cuda_13.0.r13.0/compiler.36424714_0"
        /*0030*/ 	.string	"-arch sm_100 -m 64 "



//--------------------- .note.nv.cuinfo           --------------------------
	.section	.note.nv.cuinfo,"",@"SHT_NOTE"
	.sectionflags	@"SHF_NOTE_NV_CUINFO"
        /*0018*/ 	.short	0x0002
        /*001a*/ 	.short	0x0064
        /*001c*/ 	.short	0x0082
	.zero		2


//--------------------- .nv.info                  --------------------------
	.section	.nv.info,"",@"SHT_CUDA_INFO"
	.align	4


	//----- nvinfo : EIATTR_REGCOUNT
	.align		4
        /*0000*/ 	.byte	0x04, 0x2f
        /*0002*/ 	.short	(.L_1 - .L_0)
	.align		4
.L_0:
        /*0004*/ 	.word	index@(_Z15gpu_matrix_multPiS_S_iii)
        /*0008*/ 	.word	0x00000020


	//----- nvinfo : EIATTR_FRAME_SIZE
	.align		4
.L_1:
        /*000c*/ 	.byte	0x04, 0x11
        /*000e*/ 	.short	(.L_3 - .L_2)
	.align		4
.L_2:
        /*0010*/ 	.word	index@(_Z15gpu_matrix_multPiS_S_iii)
        /*0014*/ 	.word	0x00000000


	//----- nvinfo : EIATTR_REGCOUNT
	.align		4
.L_3:
        /*0018*/ 	.byte	0x04, 0x2f
        /*001a*/ 	.short	(.L_5 - .L_4)
	.align		4
.L_4:
        /*001c*/ 	.word	index@(_Z22gpu_square_matrix_multPiS_S_i)
        /*0020*/ 	.word	0x00000020


	//----- nvinfo : EIATTR_FRAME_SIZE
	.align		4
.L_5:
        /*0024*/ 	.byte	0x04, 0x11
        /*0026*/ 	.short	(.L_7 - .L_6)
	.align		4
.L_6:
        /*0028*/ 	.word	index@(_Z22gpu_square_matrix_multPiS_S_i)
        /*002c*/ 	.word	0x00000000


	//----- nvinfo : EIATTR_REGCOUNT
	.align		4
.L_7:
        /*0030*/ 	.byte	0x04, 0x2f
        /*0032*/ 	.short	(.L_9 - .L_8)
	.align		4
.L_8:
        /*0034*/ 	.word	index@(_Z20gpu_matrix_transposePiS_jj)
        /*0038*/ 	.word	0x0000000a


	//----- nvinfo : EIATTR_FRAME_SIZE
	.align		4
.L_9:
        /*003c*/ 	.byte	0x04, 0x11
        /*003e*/ 	.short	(.L_11 - .L_10)
	.align		4
.L_10:
        /*0040*/ 	.word	index@(_Z20gpu_matrix_transposePiS_jj)
        /*0044*/ 	.word	0x00000000


	//----- nvinfo : EIATTR_MIN_STACK_SIZE
	.align		4
.L_11:
        /*0048*/ 	.byte	0x04, 0x12
        /*004a*/ 	.short	(.L_13 - .L_12)
	.align		4
.L_12:
        /*004c*/ 	.word	index@(_Z20gpu_matrix_transposePiS_jj)
        /*0050*/ 	.word	0x00000000


	//----- nvinfo : EIATTR_MIN_STACK_SIZE
	.align		4
.L_13:
        /*0054*/ 	.byte	0x04, 0x12
        /*0056*/ 	.short	(.L_15 - .L_14)
	.align		4
.L_14:
        /*0058*/ 	.word	index@(_Z22gpu_square_matrix_multPiS_S_i)
        /*005c*/ 	.word	0x00000000


	//----- nvinfo : EIATTR_MIN_STACK_SIZE
	.align		4
.L_15:
        /*0060*/ 	.byte	0x04, 0x12
        /*0062*/ 	.short	(.L_17 - .L_16)
	.align		4
.L_16:
        /*0064*/ 	.word	index@(_Z15gpu_matrix_multPiS_S_iii)
        /*0068*/ 	.word	0x00000000
.L_17:


//--------------------- .nv.compat                --------------------------
	.section	.nv.compat,"",@"SHT_CUDA_COMPAT_INFO"
	.align	4
        /*0000*/ 	.byte	0x02, 0x09, 0x00, 0x00, 0x02, 0x02, 0x01, 0x00, 0x02, 0x05, 0x05, 0x00, 0x03, 0x07, 0x01, 0x01
        /*0010*/ 	.byte	0x02, 0x03, 0x00, 0x00, 0x02, 0x06, 0x01, 0x00, 0x04, 0x0b, 0x08, 0x00, 0x09, 0x00, 0x00, 0x00
        /*0020*/ 	.byte	0x00, 0x00, 0x00, 0x00


//--------------------- .nv.info._Z20gpu_matrix_transposePiS_jj --------------------------
	.section	.nv.info._Z20gpu_matrix_transposePiS_jj,"",@"SHT_CUDA_INFO"
	.sectionflags	@""
	.align	4


	//----- nvinfo : EIATTR_CUDA_API_VERSION
	.align		4
        /*0000*/ 	.byte	0x04, 0x37
        /*0002*/ 	.short	(.L_19 - .L_18)
.L_18:
        /*0004*/ 	.word	0x00000082


	//----- nvinfo : EIATTR_KPARAM_INFO
	.align		4
.L_19:
        /*0008*/ 	.byte	0x04, 0x17
        /*000a*/ 	.short	(.L_21 - .L_20)
.L_20:
        /*000c*/ 	.word	0x00000000
        /*0010*/ 	.short	0x0003
        /*0012*/ 	.short	0x0014
        /*0014*/ 	.byte	0x00, 0xf0, 0x11, 0x00


	//----- nvinfo : EIATTR_KPARAM_INFO
	.align		4
.L_21:
        /*0018*/ 	.byte	0x04, 0x17
        /*001a*/ 	.short	(.L_23 - .L_22)
.L_22:
        /*001c*/ 	.word	0x00000000
        /*0020*/ 	.short	0x0002
        /*0022*/ 	.short	0x0010
        /*0024*/ 	.byte	0x00, 0xf0, 0x11, 0x00


	//----- nvinfo : EIATTR_KPARAM_INFO
	.align		4
.L_23:
        /*0028*/ 	.byte	0x04, 0x17
        /*002a*/ 	.short	(.L_25 - .L_24)
.L_24:
        /*002c*/ 	.word	0x00000000
        /*0030*/ 	.short	0x0001
        /*0032*/ 	.short	0x0008
        /*0034*/ 	.byte	0x00, 0xf5, 0x21, 0x00


	//----- nvinfo : EIATTR_KPARAM_INFO
	.align		4
.L_25:
        /*0038*/ 	.byte	0x04, 0x17
        /*003a*/ 	.short	(.L_27 - .L_26)
.L_26:
        /*003c*/ 	.word	0x00000000
        /*0040*/ 	.short	0x0000
        /*0042*/ 	.short	0x0000
        /*0044*/ 	.byte	0x00, 0xf5, 0x21, 0x00


	//----- nvinfo : EIATTR_SPARSE_MMA_MASK
	.align		4
.L_27:
        /*0048*/ 	.byte	0x03, 0x50
        /*004a*/ 	.short	0x0000


	//----- nvinfo : EIATTR_MAXREG_COUNT
	.align		4
        /*004c*/ 	.byte	0x03, 0x1b
        /*004e*/ 	.short	0x00ff


	//----- nvinfo : EIATTR_MERCURY_ISA_VERSION
	.align		4
        /*0050*/ 	.byte	0x03, 0x5f
        /*0052*/ 	.short	0x0101


	//----- nvinfo : EIATTR_VRC_CTA_INIT_COUNT
	.align		4
        /*0054*/ 	.byte	0x02, 0x4a
	.zero		1
	.zero		1


	//----- nvinfo : EIATTR_EXIT_INSTR_OFFSETS
	.align		4
        /*0058*/ 	.byte	0x04, 0x1c
        /*005a*/ 	.short	(.L_29 - .L_28)


	//   ....[0]....
.L_28:
        /*005c*/ 	.word	0x000000c0


	//   ....[1]....
        /*0060*/ 	.word	0x00000160


	//----- nvinfo : EIATTR_CBANK_PARAM_SIZE
	.align		4
.L_29:
        /*0064*/ 	.byte	0x03, 0x19
        /*0066*/ 	.short	0x0018


	//----- nvinfo : EIATTR_PARAM_CBANK
	.align		4
        /*0068*/ 	.byte	0x04, 0x0a
        /*006a*/ 	.short	(.L_31 - .L_30)
	.align		4
.L_30:
        /*006c*/ 	.word	index@(.nv.constant0._Z20gpu_matrix_transposePiS_jj)
        /*0070*/ 	.short	0x0380
        /*0072*/ 	.short	0x0018


	//----- nvinfo : EIATTR_SW_WAR
	.align		4
.L_31:
        /*0074*/ 	.byte	0x04, 0x36
        /*0076*/ 	.short	(.L_33 - .L_32)
.L_32:
        /*0078*/ 	.word	0x00000008
.L_33:


//--------------------- .nv.info._Z22gpu_square_matrix_multPiS_S_i --------------------------
	.section	.nv.info._Z22gpu_square_matrix_multPiS_S_i,"",@"SHT_CUDA_INFO"
	.sectionflags	@""
	.align	4


	//----- nvinfo : EIATTR_CUDA_API_VERSION
	.align		4
        /*0000*/ 	.byte	0x04, 0x37
        /*0002*/ 	.short	(.L_35 - .L_34)
.L_34:
        /*0004*/ 	.word	0x00000082


	//----- nvinfo : EIATTR_KPARAM_INFO
	.align		4
.L_35:
        /*0008*/ 	.byte	0x04, 0x17
        /*000a*/ 	.short	(.L_37 - .L_36)
.L_36:
        /*000c*/ 	.word	0x00000000
        /*0010*/ 	.short	0x0003
        /*0012*/ 	.short	0x0018
        /*0014*/ 	.byte	0x00, 0xf0, 0x11, 0x00


	//----- nvinfo : EIATTR_KPARAM_INFO
	.align		4
.L_37:
        /*0018*/ 	.byte	0x04, 0x17
        /*001a*/ 	.short	(.L_39 - .L_38)
.L_38:
        /*001c*/ 	.word	0x00000000
        /*0020*/ 	.short	0x0002
        /*0022*/ 	.short	0x0010
        /*0024*/ 	.byte	0x00, 0xf5, 0x21, 0x00


	//----- nvinfo : EIATTR_KPARAM_INFO
	.align		4
.L_39:
        /*0028*/ 	.byte	0x04, 0x17
        /*002a*/ 	.short	(.L_41 - .L_40)
.L_40:
        /*002c*/ 	.word	0x00000000
        /*0030*/ 	.short	0x0001
        /*0032*/ 	.short	0x0008
        /*0034*/ 	.byte	0x00, 0xf5, 0x21, 0x00


	//----- nvinfo : EIATTR_KPARAM_INFO
	.align		4
.L_41:
        /*0038*/ 	.byte	0x04, 0x17
        /*003a*/ 	.short	(.L_43 - .L_42)
.L_42:
        /*003c*/ 	.word	0x00000000
        /*0040*/ 	.short	0x0000
        /*0042*/ 	.short	0x0000
        /*0044*/ 	.byte	0x00, 0xf5, 0x21, 0x00


	//----- nvinfo : EIATTR_SPARSE_MMA_MASK
	.align		4
.L_43:
        /*0048*/ 	.byte	0x03, 0x50
        /*004a*/ 	.short	0x0000


	//----- nvinfo : EIATTR_MAXREG_COUNT
	.align		4
        /*004c*/ 	.byte	0x03, 0x1b
        /*004e*/ 	.short	0x00ff


	//----- nvinfo : EIATTR_NUM_BARRIERS
	.align		4
        /*0050*/ 	.byte	0x02, 0x4c
        /*0052*/ 	.byte	0x01
	.zero		1


	//----- nvinfo : EIATTR_MERCURY_ISA_VERSION
	.align		4
        /*0054*/ 	.byte	0x03, 0x5f
        /*0056*/ 	.short	0x0101


	//----- nvinfo : EIATTR_VRC_CTA_INIT_COUNT
	.align		4
        /*0058*/ 	.byte	0x02, 0x4a
	.zero		1
	.zero		1


	//----- nvinfo : EIATTR_EXIT_INSTR_OFFSETS
	.align		4
        /*005c*/ 	.byte	0x04, 0x1c
        /*005e*/ 	.short	(.L_45 - .L_44)


	//   ....[0]....
.L_44:
        /*0060*/ 	.word	0x00000770


	//   ....[1]....
        /*0064*/ 	.word	0x000007c0


	//----- nvinfo : EIATTR_CBANK_PARAM_SIZE
	.align		4
.L_45:
        /*0068*/ 	.byte	0x03, 0x19
        /*006a*/ 	.short	0x001c


	//----- nvinfo : EIATTR_PARAM_CBANK
	.align		4
        /*006c*/ 	.byte	0x04, 0x0a
        /*006e*/ 	.short	(.L_47 - .L_46)
	.align		4
.L_46:
        /*0070*/ 	.word	index@(.nv.constant0._Z22gpu_square_matrix_multPiS_S_i)
        /*0074*/ 	.short	0x0380
        /*0076*/ 	.short	0x001c


	//----- nvinfo : EIATTR_SW_WAR
	.align		4
.L_47:
        /*0078*/ 	.byte	0x04, 0x36
        /*007a*/ 	.short	(.L_49 - .L_48)
.L_48:
        /*007c*/ 	.word	0x00000008
.L_49:


//--------------------- .nv.info._Z15gpu_matrix_multPiS_S_iii --------------------------
	.section	.nv.info._Z15gpu_matrix_multPiS_S_iii,"",@"SHT_CUDA_INFO"
	.sectionflags	@""
	.align	4


	//----- nvinfo : EIATTR_CUDA_API_VERSION
	.align		4
        /*0000*/ 	.byte	0x04, 0x37
        /*0002*/ 	.short	(.L_51 - .L_50)
.L_50:
        /*0004*/ 	.word	0x00000082


	//----- nvinfo : EIATTR_KPARAM_INFO
	.align		4
.L_51:
        /*0008*/ 	.byte	0x04, 0x17
        /*000a*/ 	.short	(.L_53 - .L_52)
.L_52:
        /*000c*/ 	.word	0x00000000
        /*0010*/ 	.short	0x0005
        /*0012*/ 	.short	0x0020
        /*0014*/ 	.byte	0x00, 0xf0, 0x11, 0x00


	//----- nvinfo : EIATTR_KPARAM_INFO
	.align		4
.L_53:
        /*0018*/ 	.byte	0x04, 0x17
        /*001a*/ 	.short	(.L_55 - .L_54)
.L_54:
        /*001c*/ 	.word	0x00000000
        /*0020*/ 	.short	0x0004
        /*0022*/ 	.short	0x001c
        /*0024*/ 	.byte	0x00, 0xf0, 0x11, 0x00


	//----- nvinfo : EIATTR_KPARAM_INFO
	.align		4
.L_55:
        /*0028*/ 	.byte	0x04, 0x17
        /*002a*/ 	.short	(.L_57 - .L_56)
.L_56:
        /*002c*/ 	.word	0x00000000
        /*0030*/ 	.short	0x0003
        /*0032*/ 	.short	0x0018
        /*0034*/ 	.byte	0x00, 0xf0, 0x11, 0x00


	//----- nvinfo : EIATTR_KPARAM_INFO
	.align		4
.L_57:
        /*0038*/ 	.byte	0x04, 0x17
        /*003a*/ 	.short	(.L_59 - .L_58)
.L_58:
        /*003c*/ 	.word	0x00000000
        /*0040*/ 	.short	0x0002
        /*0042*/ 	.short	0x0010
        /*0044*/ 	.byte	0x00, 0xf5, 0x21, 0x00


	//----- nvinfo : EIATTR_KPARAM_INFO
	.align		4
.L_59:
        /*0048*/ 	.byte	0x04, 0x17
        /*004a*/ 	.short	(.L_61 - .L_60)
.L_60:
        /*004c*/ 	.word	0x00000000
        /*0050*/ 	.short	0x0001
        /*0052*/ 	.short	0x0008
        /*0054*/ 	.byte	0x00, 0xf5, 0x21, 0x00


	//----- nvinfo : EIATTR_KPARAM_INFO
	.align		4
.L_61:
        /*0058*/ 	.byte	0x04, 0x17
        /*005a*/ 	.short	(.L_63 - .L_62)
.L_62:
        /*005c*/ 	.word	0x00000000
        /*0060*/ 	.short	0x0000
        /*0062*/ 	.short	0x0000
        /*0064*/ 	.byte	0x00, 0xf5, 0x21, 0x00


	//----- nvinfo : EIATTR_SPARSE_MMA_MASK
	.align		4
.L_63:
        /*0068*/ 	.byte	0x03, 0x50
        /*006a*/ 	.short	0x0000


	//----- nvinfo : EIATTR_MAXREG_COUNT
	.align		4
        /*006c*/ 	.byte	0x03, 0x1b
        /*006e*/ 	.short	0x00ff


	//----- nvinfo : EIATTR_MERCURY_ISA_VERSION
	.align		4
        /*0070*/ 	.byte	0x03, 0x5f
        /*0072*/ 	.short	0x0101


	//----- nvinfo : EIATTR_VRC_CTA_INIT_COUNT
	.align		4
        /*0074*/ 	.byte	0x02, 0x4a
	.zero		1
	.zero		1


	//----- nvinfo : EIATTR_EXIT_INSTR_OFFSETS
	.align		4
        /*0078*/ 	.byte	0x04, 0x1c
        /*007a*/ 	.short	(.L_65 - .L_64)


	//   ....[0]....
.L_64:
        /*007c*/ 	.word	0x000000c0


	//   ....[1]....
        /*0080*/ 	.word	0x000008d0


	//----- nvinfo : EIATTR_CBANK_PARAM_SIZE
	.align		4
.L_65:
        /*0084*/ 	.byte	0x03, 0x19
        /*0086*/ 	.short	0x0024


	//----- nvinfo : EIATTR_PARAM_CBANK
	.align		4
        /*0088*/ 	.byte	0x04, 0x0a
        /*008a*/ 	.short	(.L_67 - .L_66)
	.align		4
.L_66:
        /*008c*/ 	.word	index@(.nv.constant0._Z15gpu_matrix_multPiS_S_iii)
        /*0090*/ 	.short	0x0380
        /*0092*/ 	.short	0x0024


	//----- nvinfo : EIATTR_SW_WAR
	.align		4
.L_67:
        /*0094*/ 	.byte	0x04, 0x36
        /*0096*/ 	.short	(.L_69 - .L_68)
.L_68:
        /*0098*/ 	.word	0x00000008
.L_69:


//--------------------- .nv.callgraph             --------------------------
	.section	.nv.callgraph,"",@"SHT_CUDA_CALLGRAPH"
	.align	4
	.sectionentsize	8
	.align		4
        /*0000*/ 	.word	0x00000000
	.align		4
        /*0004*/ 	.word	0xffffffff
	.align		4
        /*0008*/ 	.word	0x00000000
	.align		4
        /*000c*/ 	.word	0xfffffffe
	.align		4
        /*0010*/ 	.word	0x00000000
	.align		4
        /*0014*/ 	.word	0xfffffffd
	.align		4
        /*0018*/ 	.word	0x00000000
	.align		4
        /*001c*/ 	.word	0xfffffffc


//--------------------- .text._Z20gpu_matrix_transposePiS_jj --------------------------
	.section	.text._Z20gpu_matrix_transposePiS_jj,"ax",@progbits
	.align	128
        .global         _Z20gpu_matrix_transposePiS_jj
        .type           _Z20gpu_matrix_transposePiS_jj,@function
        .size           _Z20gpu_matrix_transposePiS_jj,(.L_x_8 - _Z20gpu_matrix_transposePiS_jj)
        .other          _Z20gpu_matrix_transposePiS_jj,@"STO_CUDA_ENTRY STV_DEFAULT"
_Z20gpu_matrix_transposePiS_jj:
.text._Z20gpu_matrix_transposePiS_jj:
[----:B------:R-:W-:Y:S01]  /*0000*/  LDC R1, c[0x0][0x37c] ;  /* 0x0000df00ff017b82 */ /* 0x000fe20000000800 */
[----:B------:R-:W0:Y:S07]  /*0010*/  S2R R2, SR_TID.Y ;  /* 0x0000000000027919 */ /* 0x000e2e0000002200 */
[----:B------:R-:W1:Y:S01]  /*0020*/  LDC R0, c[0x0][0x360] ;  /* 0x0000d800ff007b82 */ /* 0x000e620000000800 */
[----:B------:R-:W2:Y:S01]  /*0030*/  LDCU.64 UR6, c[0x0][0x390] ;  /* 0x00007200ff0677ac */ /* 0x000ea20008000a00 */
[----:B------:R-:W1:Y:S06]  /*0040*/  S2R R3, SR_TID.X ;  /* 0x0000000000037919 */ /* 0x000e6c0000002100 */
[----:B------:R-:W0:Y:S08]  /*0050*/  S2UR UR5, SR_CTAID.Y ;  /* 0x00000000000579c3 */ /* 0x000e300000002600 */
[----:B------:R-:W0:Y:S08]  /*0060*/  LDC R7, c[0x0][0x364] ;  /* 0x0000d900ff077b82 */ /* 0x000e300000000800 */
[----:B------:R-:W1:Y:S01]  /*0070*/  S2UR UR4, SR_CTAID.X ;  /* 0x00000000000479c3 */ /* 0x000e620000002500 */
[----:B0-----:R-:W-:-:S05]  /*0080*/  IMAD R7, R7, UR5, R2 ;  /* 0x0000000507077c24 */ /* 0x001fca000f8e0202 */
[----:B--2---:R-:W-:Y:S01]  /*0090*/  ISETP.GE.U32.AND P0, PT, R7, UR6, PT ;  /* 0x0000000607007c0c */ /* 0x004fe2000bf06070 */
[----:B-1----:R-:W-:-:S05]  /*00a0*/  IMAD R0, R0, UR4, R3 ;  /* 0x0000000400007c24 */ /* 0x002fca000f8e0203 */
[----:B------:R-:W-:-:S13]  /*00b0*/  ISETP.GE.U32.OR P0, PT, R0, UR7, P0 ;  /* 0x0000000700007c0c */ /* 0x000fda0008706470 */
[----:B------:R-:W-:Y:S05]  /*00c0*/  @P0 EXIT ;  /* 0x000000000000094d */ /* 0x000fea0003800000 */
[----:B------:R-:W0:Y:S01]  /*00d0*/  LDC.64 R2, c[0x0][0x380] ;  /* 0x0000e000ff027b82 */ /* 0x000e220000000a00 */
[----:B------:R-:W1:Y:S01]  /*00e0*/  LDCU.64 UR4, c[0x0][0x358] ;  /* 0x00006b00ff0477ac */ /* 0x000e620008000a00 */
[----:B------:R-:W-:-:S04]  /*00f0*/  IMAD R5, R7, UR7, R0 ;  /* 0x0000000707057c24 */ /* 0x000fc8000f8e0200 */
[----:B0-----:R-:W-:Y:S02]  /*0100*/  IMAD.WIDE.U32 R2, R5, 0x4, R2 ;  /* 0x0000000405027825 */ /* 0x001fe400078e0002 */
[----:B------:R-:W0:Y:S04]  /*0110*/  LDC.64 R4, c[0x0][0x388] ;  /* 0x0000e200ff047b82 */ /* 0x000e280000000a00 */
[----:B-1----:R-:W2:Y:S01]  /*0120*/  LDG.E R3, desc[UR4][R2.64] ;  /* 0x0000000402037981 */ /* 0x002ea2000c1e1900 */
[----:B------:R-:W-:-:S04]  /*0130*/  IMAD R7, R0, UR6, R7 ;  /* 0x0000000600077c24 */ /* 0x000fc8000f8e0207 */
[----:B0-----:R-:W-:-:S05]  /*0140*/  IMAD.WIDE.U32 R4, R7, 0x4, R4 ;  /* 0x0000000407047825 */ /* 0x001fca00078e0004 */
[----:B--2---:R-:W-:Y:S01]  /*0150*/  STG.E desc[UR4][R4.64], R3 ;  /* 0x0000000304007986 */ /* 0x004fe2000c101904 */
[----:B------:R-:W-:Y:S05]  /*0160*/  EXIT ;  /* 0x000000000000794d */ /* 0x000fea0003800000 */
.L_x_0:
[----:B------:R-:W-:-:S00]  /*0170*/  BRA `(.L_x_0) ;  /* 0xfffffffc00fc7947 */ /* 0x000fc0000383ffff */
[----:B------:R-:W-:-:S00]  /*0180*/  NOP ;  /* 0x0000000000007918 */ /* 0x000fc00000000000 */
[----:B------:R-:W-:-:S00]  /*0190*/  NOP ;  /* 0x0000000000007918 */ /* 0x000fc00000000000 */
[----:B------:R-:W-:-:S00]  /*01a0*/  NOP ;  /* 0x0000000000007918 */ /* 0x000fc00000000000 */
[----:B------:R-:W-:-:S00]  /*01b0*/  NOP ;  /* 0x0000000000007918 */ /* 0x000fc00000000000 */
[----:B------:R-:W-:-:S00]  /*01c0*/  NOP ;  /* 0x0000000000007918 */ /* 0x000fc00000000000 */
[----:B------:R-:W-:-:S00]  /*01d0*/  NOP ;  /* 0x0000000000007918 */ /* 0x000fc00000000000 */
[----:B------:R-:W-:-:S00]  /*01e0*/  NOP ;  /* 0x0000000000007918 */ /* 0x000fc00000000000 */
[----:B------:R-:W-:-:S00]  /*01f0*/  NOP ;  /* 0x0000000000007918 */ /* 0x000fc00000000000 */
.L_x_8:


//--------------------- .text._Z22gpu_square_matrix_multPiS_S_i --------------------------
	.section	.text._Z22gpu_square_matrix_multPiS_S_i,"ax",@progbits
	.align	128
        .global         _Z22gpu_square_matrix_multPiS_S_i
        .type           _Z22gpu_square_matrix_multPiS_S_i,@function
        .size           _Z22gpu_square_matrix_multPiS_S_i,(.L_x_9 - _Z22gpu_square_matrix_multPiS_S_i)
        .other          _Z22gpu_square_matrix_multPiS_S_i,@"STO_CUDA_ENTRY STV_DEFAULT"
_Z22gpu_square_matrix_multPiS_S_i:
.text._Z22gpu_square_matrix_multPiS_S_i:
[----:B------:R-:W-:Y:S01]  /*0000*/  LDC R1, c[0x0][0x37c] ;  /* 0x0000df00ff017b82 */ /* 0x000fe20000000800 */
[----:B------:R-:W0:Y:S07]  /*0010*/  S2R R3, SR_TID.Y ;  /* 0x0000000000037919 */ /* 0x000e2e0000002200 */
[----:B------:R-:W1:Y:S01]  /*0020*/  S2UR UR6, SR_CgaCtaId ;  /* 0x00000000000679c3 */ /* 0x000e620000008800 */
[----:B------:R-:W2:Y:S01]  /*0030*/  LDCU UR9, c[0x0][0x398] ;  /* 0x00007300ff0977ac */ /* 0x000ea20008000800 */
[----:B------:R-:W-:Y:S01]  /*0040*/  HFMA2 R21, -RZ, RZ, 0, 0 ;  /* 0x00000000ff157431 */ /* 0x000fe200000001ff */
[----:B------:R-:W3:Y:S01]  /*0050*/  S2R R6, SR_TID.X ;  /* 0x0000000000067919 */ /* 0x000ee20000002100 */
[----:B------:R-:W-:Y:S01]  /*0060*/  UMOV UR4, 0x400 ;  /* 0x0000040000047882 */ /* 0x000fe20000000000 */
[----:B------:R-:W4:Y:S01]  /*0070*/  LDCU UR7, c[0x0][0x370] ;  /* 0x00006e00ff0777ac */ /* 0x000f220008000800 */
[----:B------:R-:W5:Y:S02]  /*0080*/  S2R R16, SR_CTAID.Y ;  /* 0x0000000000107919 */ /* 0x000f640000002600 */
[----:B------:R-:W5:Y:S01]  /*0090*/  LDC R0, c[0x0][0x398] ;  /* 0x0000e600ff007b82 */ /* 0x000f620000000800 */
[----:B------:R-:W-:Y:S01]  /*00a0*/  UIADD3 UR5, UPT, UPT, UR4, 0x1000, URZ ;  /* 0x0000100004057890 */ /* 0x000fe2000fffe0ff */
[----:B------:R-:W5:Y:S01]  /*00b0*/  S2R R2, SR_CTAID.X ;  /* 0x0000000000027919 */ /* 0x000f620000002500 */
[----:B------:R-:W0:Y:S05]  /*00c0*/  LDCU.64 UR10, c[0x0][0x358] ;  /* 0x00006b00ff0a77ac */ /* 0x000e2a0008000a00 */
[----:B------:R-:W5:Y:S01]  /*00d0*/  LDC.64 R18, c[0x0][0x380] ;  /* 0x0000e000ff127b82 */ /* 0x000f620000000a00 */
[----:B--2---:R-:W-:-:S02]  /*00e0*/  UIMAD UR8, UR9, UR9, URZ ;  /* 0x00000009090872a4 */ /* 0x004fc4000f8e02ff */
[----:B-1----:R-:W-:Y:S02]  /*00f0*/  ULEA UR4, UR6, UR4, 0x18 ;  /* 0x0000000406047291 */ /* 0x002fe4000f8ec0ff */
[----:B------:R-:W-:Y:S02]  /*0100*/  ULEA UR5, UR6, UR5, 0x18 ;  /* 0x0000000506057291 */ /* 0x000fe4000f8ec0ff */
[----:B----4-:R-:W-:Y:S02]  /*0110*/  UIADD3 UR6, UPT, UPT, -UR7, URZ, URZ ;  /* 0x000000ff07067290 */ /* 0x010fe4000fffe1ff */
[C---:B0-----:R-:W-:Y:S01]  /*0120*/  LEA R7, R3.reuse, UR4, 0x7 ;  /* 0x0000000403077c11 */ /* 0x041fe2000f8e38ff */
[----:B---3--:R-:W-:Y:S01]  /*0130*/  IMAD R5, R3, UR9, R6 ;  /* 0x0000000903057c24 */ /* 0x008fe2000f8e0206 */
[----:B------:R-:W-:Y:S02]  /*0140*/  LEA R4, R6, UR5, 0x2 ;  /* 0x0000000506047c11 */ /* 0x000fe4000f8e10ff */
[----:B-----5:R-:W-:-:S02]  /*0150*/  LEA R16, R16, R3, 0x5 ;  /* 0x0000000310107211 */ /* 0x020fc400078e28ff */
[----:B------:R-:W-:Y:S02]  /*0160*/  LEA R3, R3, R4, 0x7 ;  /* 0x0000000403037211 */ /* 0x000fe400078e38ff */
[C---:B------:R-:W-:Y:S02]  /*0170*/  LEA R5, R2.reuse, R5, 0x5 ;  /* 0x0000000502057211 */ /* 0x040fe400078e28ff */
[----:B------:R-:W-:Y:S01]  /*0180*/  LEA R17, R2, R6, 0x5 ;  /* 0x0000000602117211 */ /* 0x000fe200078e28ff */
[----:B------:R-:W-:Y:S01]  /*0190*/  IMAD R2, R16, UR9, R6 ;  /* 0x0000000910027c24 */ /* 0x000fe2000f8e0206 */
[----:B------:R-:W-:-:S07]  /*01a0*/  LEA R6, R6, R7, 0x2 ;  /* 0x0000000706067211 */ /* 0x000fce00078e10ff */
.L_x_1:
[----:B------:R-:W-:Y:S01]  /*01b0*/  ISETP.GE.AND P1, PT, R5, UR8, PT ;  /* 0x0000000805007c0c */ /* 0x000fe2000bf26270 */
[C---:B------:R-:W-:Y:S01]  /*01c0*/  IMAD.WIDE R8, R2.reuse, 0x4, R18 ;  /* 0x0000000402087825 */ /* 0x040fe200078e0212 */
[----:B------:R-:W-:Y:S02]  /*01d0*/  ISETP.GE.AND P0, PT, R2, UR8, PT ;  /* 0x0000000802007c0c */ /* 0x000fe4000bf06270 */
[----:B------:R-:W-:Y:S02]  /*01e0*/  MOV R29, RZ ;  /* 0x000000ff001d7202 */ /* 0x000fe40000000f00 */
[----:B------:R-:W-:-:S07]  /*01f0*/  MOV R24, RZ ;  /* 0x000000ff00187202 */ /* 0x000fce0000000f00 */
[----:B------:R-:W0:Y:S02]  /*0200*/  @!P1 LDC.64 R10, c[0x0][0x388] ;  /* 0x0000e200ff0a9b82 */ /* 0x000e240000000a00 */
[----:B------:R-:W2:Y:S01]  /*0210*/  @!P0 LDG.E R29, desc[UR10][R8.64] ;  /* 0x0000000a081d8981 */ /* 0x000ea2000c1e1900 */
[----:B0-----:R-:W-:-:S05]  /*0220*/  @!P1 IMAD.WIDE R22, R5, 0x4, R10 ;  /* 0x0000000405169825 */ /* 0x001fca00078e020a */
[----:B------:R-:W3:Y:S01]  /*0230*/  @!P1 LDG.E R24, desc[UR10][R22.64] ;  /* 0x0000000a16189981 */ /* 0x000ee2000c1e1900 */
[----:B------:R-:W-:-:S03]  /*0240*/  UIADD3 UR6, UPT, UPT, UR6, 0x1, URZ ;  /* 0x0000000106067890 */ /* 0x000fc6000fffe0ff */
[----:B--2---:R-:W-:Y:S04]  /*0250*/  STS [R6], R29 ;  /* 0x0000001d06007388 */ /* 0x004fe80000000800 */
[----:B---3--:R-:W-:Y:S01]  /*0260*/  STS [R3], R24 ;  /* 0x0000001803007388 */ /* 0x008fe20000000800 */
[----:B------:R-:W-:Y:S06]  /*0270*/  BAR.SYNC.DEFER_BLOCKING 0x0 ;  /* 0x0000000000007b1d */ /* 0x000fec0000010000 */
[----:B------:R-:W-:Y:S04]  /*0280*/  LDS R28, [R4] ;  /* 0x00000000041c7984 */ /* 0x000fe80000000800 */
[----:B------:R-:W0:Y:S04]  /*0290*/  LDS.128 R12, [R7] ;  /* 0x00000000070c7984 */ /* 0x000e280000000c00 */
[----:B------:R-:W1:Y:S04]  /*02a0*/  LDS R22, [R4+0x80] ;  /* 0x0000800004167984 */ /* 0x000e680000000800 */
[----:B------:R-:W2:Y:S04]  /*02b0*/  LDS R27, [R4+0x100] ;  /* 0x00010000041b7984 */ /* 0x000ea80000000800 */
[----:B------:R-:W3:Y:S04]  /*02c0*/  LDS R26, [R4+0x180] ;  /* 0x00018000041a7984 */ /* 0x000ee80000000800 */
[----:B------:R-:W-:Y:S04]  /*02d0*/  LDS R25, [R4+0x200] ;  /* 0x0002000004197984 */ /* 0x000fe80000000800 */
[----:B------:R-:W4:Y:S04]  /*02e0*/  LDS.128 R8, [R7+0x10] ;  /* 0x0000100007087984 */ /* 0x000f280000000c00 */
[----:B------:R-:W5:Y:S04]  /*02f0*/  LDS R20, [R4+0x280] ;  /* 0x0002800004147984 */ /* 0x000f680000000800 */
[----:B------:R-:W-:Y:S04]  /*0300*/  LDS R24, [R4+0x380] ;  /* 0x0003800004187984 */ /* 0x000fe80000000800 */
[----:B------:R-:W-:Y:S01]  /*0310*/  LDS R23, [R4+0x400] ;  /* 0x0004000004177984 */ /* 0x000fe20000000800 */
[----:B0-----:R-:W-:-:S03]  /*0320*/  IMAD R12, R12, R28, R21 ;  /* 0x0000001c0c0c7224 */ /* 0x001fc600078e0215 */
[----:B------:R-:W0:Y:S01]  /*0330*/  LDS R21, [R4+0x300] ;  /* 0x0003000004157984 */ /* 0x000e220000000800 */
[----:B-1----:R-:W-:-:S03]  /*0340*/  IMAD R12, R22, R13, R12 ;  /* 0x0000000d160c7224 */ /* 0x002fc600078e020c */
[----:B------:R-:W-:Y:S01]  /*0350*/  LDS R22, [R4+0x480] ;  /* 0x0004800004167984 */ /* 0x000fe20000000800 */
[----:B--2---:R-:W-:-:S04]  /*0360*/  IMAD R12, R27, R14, R12 ;  /* 0x0000000e1b0c7224 */ /* 0x004fc800078e020c */
[----:B---3--:R-:W-:Y:S02]  /*0370*/  IMAD R26, R26, R15, R12 ;  /* 0x0000000f1a1a7224 */ /* 0x008fe400078e020c */
[----:B------:R-:W1:Y:S02]  /*0380*/  LDS.128 R12, [R7+0x20] ;  /* 0x00002000070c7984 */ /* 0x000e640000000c00 */
[----:B----4-:R-:W-:Y:S02]  /*0390*/  IMAD R8, R8, R25, R26 ;  /* 0x0000001908087224 */ /* 0x010fe400078e021a */
[----:B------:R-:W2:Y:S02]  /*03a0*/  LDS R25, [R4+0x500] ;  /* 0x0005000004197984 */ /* 0x000ea40000000800 */
[----:B-----5:R-:W-:Y:S02]  /*03b0*/  IMAD R8, R20, R9, R8 ;  /* 0x0000000914087224 */ /* 0x020fe400078e0208 */
[----:B------:R-:W3:Y:S04]  /*03c0*/  LDS R26, [R4+0x580] ;  /* 0x00058000041a7984 */ /* 0x000ee80000000800 */
[----:B------:R-:W-:Y:S01]  /*03d0*/  LDS R20, [R4+0x680] ;  /* 0x0006800004147984 */ /* 0x000fe20000000800 */
[----:B0-----:R-:W-:-:S03]  /*03e0*/  IMAD R8, R21, R10, R8 ;  /* 0x0000000a15087224 */ /* 0x001fc600078e0208 */
[----:B------:R-:W-:Y:S01]  /*03f0*/  LDS R21, [R4+0x600] ;  /* 0x0006000004157984 */ /* 0x000fe20000000800 */
[----:B------:R-:W-:-:S03]  /*0400*/  IMAD R24, R24, R11, R8 ;  /* 0x0000000b18187224 */ /* 0x000fc600078e0208 */
[----:B------:R-:W0:Y:S01]  /*0410*/  LDS.128 R8, [R7+0x30] ;  /* 0x0000300007087984 */ /* 0x000e220000000c00 */
[----:B-1----:R-:W-:-:S03]  /*0420*/  IMAD R12, R12, R23, R24 ;  /* 0x000000170c0c7224 */ /* 0x002fc600078e0218 */
[----:B------:R-:W1:Y:S01]  /*0430*/  LDS R23, [R4+0x700] ;  /* 0x0007000004177984 */ /* 0x000e620000000800 */
[----:B------:R-:W-:-:S03]  /*0440*/  IMAD R12, R22, R13, R12 ;  /* 0x0000000d160c7224 */ /* 0x000fc600078e020c */
[----:B------:R-:W4:Y:S01]  /*0450*/  LDS R24, [R4+0x780] ;  /* 0x0007800004187984 */ /* 0x000f220000000800 */
[----:B--2---:R-:W-:-:S03]  /*0460*/  IMAD R12, R25, R14, R12 ;  /* 0x0000000e190c7224 */ /* 0x004fc600078e020c */
[----:B------:R-:W-:Y:S01]  /*0470*/  LDS R25, [R4+0x800] ;  /* 0x0008000004197984 */ /* 0x000fe20000000800 */
[----:B---3--:R-:W-:-:S03]  /*0480*/  IMAD R26, R26, R15, R12 ;  /* 0x0000000f1a1a7224 */ /* 0x008fc600078e020c */
[----:B------:R-:W2:Y:S04]  /*0490*/  LDS.128 R12, [R7+0x40] ;  /* 0x00004000070c7984 */ /* 0x000ea80000000c00 */
[----:B------:R-:W3:Y:S01]  /*04a0*/  LDS R22, [R4+0x880] ;  /* 0x0008800004167984 */ /* 0x000ee20000000800 */
[----:B0-----:R-:W-:-:S03]  /*04b0*/  IMAD R8, R8, R21, R26 ;  /* 0x0000001508087224 */ /* 0x001fc600078e021a */
[----:B------:R-:W0:Y:S04]  /*04c0*/  LDS R21, [R4+0x900] ;  /* 0x0009000004157984 */ /* 0x000e280000000800 */
[----:B------:R-:W5:Y:S01]  /*04d0*/  LDS R26, [R4+0x980] ;  /* 0x00098000041a7984 */ /* 0x000f620000000800 */
[----:B------:R-:W-:-:S03]  /*04e0*/  IMAD R8, R20, R9, R8 ;  /* 0x0000000914087224 */ /* 0x000fc600078e0208 */
[----:B------:R-:W-:Y:S01]  /*04f0*/  LDS R20, [R4+0xa80] ;  /* 0x000a800004147984 */ /* 0x000fe20000000800 */
[----:B-1----:R-:W-:-:S03]  /*0500*/  IMAD R8, R23, R10, R8 ;  /* 0x0000000a17087224 */ /* 0x002fc600078e0208 */
[----:B------:R-:W-:Y:S01]  /*0510*/  LDS R23, [R4+0xa00] ;  /* 0x000a000004177984 */ /* 0x000fe20000000800 */
[----:B----4-:R-:W-:-:S03]  /*0520*/  IMAD R24, R24, R11, R8 ;  /* 0x0000000b18187224 */ /* 0x010fc600078e0208 */
[----:B------:R-:W1:Y:S01]  /*0530*/  LDS.128 R8, [R7+0x50] ;  /* 0x0000500007087984 */ /* 0x000e620000000c00 */
[----:B--2---:R-:W-:-:S03]  /*0540*/  IMAD R12, R12, R25, R24 ;  /* 0x000000190c0c7224 */ /* 0x004fc600078e0218 */
[----:B------:R-:W2:Y:S01]  /*0550*/  LDS R25, [R4+0xb00] ;  /* 0x000b000004197984 */ /* 0x000ea20000000800 */
[----:B---3--:R-:W-:-:S03]  /*0560*/  IMAD R12, R22, R13, R12 ;  /* 0x0000000d160c7224 */ /* 0x008fc600078e020c */
[----:B------:R-:W3:Y:S04]  /*0570*/  LDS R22, [R4+0xb80] ;  /* 0x000b800004167984 */ /* 0x000ee80000000800 */
[----:B------:R-:W-:Y:S01]  /*0580*/  LDS R24, [R4+0xc80] ;  /* 0x000c800004187984 */ /* 0x000fe20000000800 */
[----:B0-----:R-:W-:-:S03]  /*0590*/  IMAD R12, R21, R14, R12 ;  /* 0x0000000e150c7224 */ /* 0x001fc600078e020c */
[----:B------:R-:W-:Y:S01]  /*05a0*/  LDS R21, [R4+0xc00] ;  /* 0x000c000004157984 */ /* 0x000fe20000000800 */
[----:B-----5:R-:W-:-:S03]  /*05b0*/  IMAD R26, R26, R15, R12 ;  /* 0x0000000f1a1a7224 */ /* 0x020fc600078e020c */
        /* <DEDUP_REMOVED lines=13> */
[----:B------:R-:W-:-:S04]  /*0690*/  IMAD R13, R24, R13, R26 ;  /* 0x0000000d180d7224 */ /* 0x000fc800078e021a */
[----:B-1----:R-:W-:-:S04]  /*06a0*/  IMAD R13, R23, R14, R13 ;  /* 0x0000000e170d7224 */ /* 0x002fc800078e020d */
[----:B----4-:R-:W-:Y:S01]  /*06b0*/  IMAD R13, R20, R15, R13 ;  /* 0x0000000f140d7224 */ /* 0x010fe200078e020d */
[----:B------:R-:W-:-:S03]  /*06c0*/  UISETP.NE.AND UP0, UPT, UR6, URZ, UPT ;  /* 0x000000ff0600728c */ /* 0x000fc6000bf05270 */
[----:B--2---:R-:W-:-:S04]  /*06d0*/  IMAD R8, R8, R25, R13 ;  /* 0x0000001908087224 */ /* 0x004fc800078e020d */
[----:B---3--:R-:W-:Y:S01]  /*06e0*/  IMAD R8, R22, R9, R8 ;  /* 0x0000000916087224 */ /* 0x008fe200078e0208 */
[----:B------:R-:W-:Y:S02]  /*06f0*/  IADD3 R2, PT, PT, R2, 0x20, RZ ;  /* 0x0000002002027810 */ /* 0x000fe40007ffe0ff */
[----:B------:R-:W-:Y:S01]  /*0700*/  LEA R5, R0, R5, 0x5 ;  /* 0x0000000500057211 */ /* 0x000fe200078e28ff */
[----:B0-----:R-:W-:-:S04]  /*0710*/  IMAD R21, R21, R10, R8 ;  /* 0x0000000a15157224 */ /* 0x001fc800078e0208 */
[----:B-----5:R-:W-:Y:S01]  /*0720*/  IMAD R21, R12, R11, R21 ;  /* 0x0000000b0c157224 */ /* 0x020fe200078e0215 */
[----:B------:R-:W-:Y:S06]  /*0730*/  BAR.SYNC.DEFER_BLOCKING 0x0 ;  /* 0x0000000000007b1d */ /* 0x000fec0000010000 */
[----:B------:R-:W-:Y:S05]  /*0740*/  BRA.U UP0, `(.L_x_1) ;  /* 0xfffffff900987547 */ /* 0x000fea000b83ffff */
[----:B------:R-:W-:-:S04]  /*0750*/  VIMNMX R3, PT, PT, R16, R17, !PT ;  /* 0x0000001110037248 */ /* 0x000fc80007fe0100 */
[----:B------:R-:W-:-:S13]  /*0760*/  ISETP.GE.AND P0, PT, R3, R0, PT ;  /* 0x000000000300720c */ /* 0x000fda0003f06270 */
[----:B------:R-:W-:Y:S05]  /*0770*/  @P0 EXIT ;  /* 0x000000000000094d */ /* 0x000fea0003800000 */
[----:B------:R-:W0:Y:S01]  /*0780*/  LDC.64 R2, c[0x0][0x390] ;  /* 0x0000e400ff027b82 */ /* 0x000e220000000a00 */
[----:B------:R-:W-:-:S04]  /*0790*/  IMAD R17, R16, R0, R17 ;  /* 0x0000000010117224 */ /* 0x000fc800078e0211 */
[----:B0-----:R-:W-:-:S05]  /*07a0*/  IMAD.WIDE R2, R17, 0x4, R2 ;  /* 0x0000000411027825 */ /* 0x001fca00078e0202 */
[----:B------:R-:W-:Y:S01]  /*07b0*/  STG.E desc[UR10][R2.64], R21 ;  /* 0x0000001502007986 */ /* 0x000fe2000c10190a */
[----:B------:R-:W-:Y:S05]  /*07c0*/  EXIT ;  /* 0x000000000000794d */ /* 0x000fea0003800000 */
.L_x_2:
        /* <DEDUP_REMOVED lines=11> */
.L_x_9:


//--------------------- .text._Z15gpu_matrix_multPiS_S_iii --------------------------
	.section	.text._Z15gpu_matrix_multPiS_S_iii,"ax",@progbits
	.align	128
        .global         _Z15gpu_matrix_multPiS_S_iii
        .type           _Z15gpu_matrix_multPiS_S_iii,@function
        .size           _Z15gpu_matrix_multPiS_S_iii,(.L_x_10 - _Z15gpu_matrix_multPiS_S_iii)
        .other          _Z15gpu_matrix_multPiS_S_iii,@"STO_CUDA_ENTRY STV_DEFAULT"
_Z15gpu_matrix_multPiS_S_iii:
.text._Z15gpu_matrix_multPiS_S_iii:
[----:B------:R-:W-:Y:S01]  /*0000*/  LDC R1, c[0x0][0x37c] ;  /* 0x0000df00ff017b82 */ /* 0x000fe20000000800 */
[----:B------:R-:W0:Y:S07]  /*0010*/  S2R R3, SR_TID.Y ;  /* 0x0000000000037919 */ /* 0x000e2e0000002200 */
[----:B------:R-:W0:Y:S01]  /*0020*/  LDC R0, c[0x0][0x364] ;  /* 0x0000d900ff007b82 */ /* 0x000e220000000800 */
[----:B------:R-:W1:Y:S07]  /*0030*/  S2R R5, SR_TID.X ;  /* 0x0000000000057919 */ /* 0x000e6e0000002100 */
[----:B------:R-:W0:Y:S08]  /*0040*/  S2UR UR4, SR_CTAID.Y ;  /* 0x00000000000479c3 */ /* 0x000e300000002600 */
[----:B------:R-:W1:Y:S08]  /*0050*/  S2UR UR5, SR_CTAID.X ;  /* 0x00000000000579c3 */ /* 0x000e700000002500 */
[----:B------:R-:W1:Y:S08]  /*0060*/  LDC R16, c[0x0][0x360] ;  /* 0x0000d800ff107b82 */ /* 0x000e700000000800 */
[----:B------:R-:W2:Y:S01]  /*0070*/  LDC R17, c[0x0][0x3a0] ;  /* 0x0000e800ff117b82 */ /* 0x000ea20000000800 */
[----:B0-----:R-:W-:-:S02]  /*0080*/  IMAD R0, R0, UR4, R3 ;  /* 0x0000000400007c24 */ /* 0x001fc4000f8e0203 */
[----:B-1----:R-:W-:-:S05]  /*0090*/  IMAD R16, R16, UR5, R5 ;  /* 0x0000000510107c24 */ /* 0x002fca000f8e0205 */
[----:B------:R-:W-:-:S04]  /*00a0*/  VIMNMX R2, PT, PT, R0, R16, !PT ;  /* 0x0000001000027248 */ /* 0x000fc80007fe0100 */
[----:B--2---:R-:W-:-:S13]  /*00b0*/  ISETP.GE.AND P0, PT, R2, R17, PT ;  /* 0x000000110200720c */ /* 0x004fda0003f06270 */
[----:B------:R-:W-:Y:S05]  /*00c0*/  @P0 EXIT ;  /* 0x000000000000094d */ /* 0x000fea0003800000 */
[----:B------:R-:W0:Y:S01]  /*00d0*/  LDC R19, c[0x0][0x39c] ;  /* 0x0000e700ff137b82 */ /* 0x000e220000000800 */
[----:B------:R-:W1:Y:S01]  /*00e0*/  LDCU.64 UR4, c[0x0][0x358] ;  /* 0x00006b00ff0477ac */ /* 0x000e620008000a00 */
[----:B------:R-:W-:Y:S01]  /*00f0*/  HFMA2 R24, -RZ, RZ, 0, 0 ;  /* 0x00000000ff187431 */ /* 0x000fe200000001ff */
[----:B0-----:R-:W-:-:S13]  /*0100*/  ISETP.GE.AND P0, PT, R19, 0x1, PT ;  /* 0x000000011300780c */ /* 0x001fda0003f06270 */
[----:B-1----:R-:W-:Y:S05]  /*0110*/  @!P0 BRA `(.L_x_3) ;  /* 0x0000000400dc8947 */ /* 0x002fea0003800000 */
[C---:B------:R-:W-:Y:S01]  /*0120*/  ISETP.GE.U32.AND P1, PT, R19.reuse, 0x8, PT ;  /* 0x000000081300780c */ /* 0x040fe20003f26070 */
[----:B------:R-:W-:Y:S01]  /*0130*/  IMAD R20, R0, R19, RZ ;  /* 0x0000001300147224 */ /* 0x000fe200078e02ff */
[----:B------:R-:W-:Y:S02]  /*0140*/  LOP3.LUT R27, R19, 0x7, RZ, 0xc0, !PT ;  /* 0x00000007131b7812 */ /* 0x000fe400078ec0ff */
[----:B------:R-:W-:Y:S02]  /*0150*/  MOV R21, RZ ;  /* 0x000000ff00157202 */ /* 0x000fe40000000f00 */
[----:B------:R-:W-:Y:S02]  /*0160*/  ISETP.NE.AND P0, PT, R27, RZ, PT ;  /* 0x000000ff1b00720c */ /* 0x000fe40003f05270 */
[----:B------:R-:W-:-:S05]  /*0170*/  MOV R24, RZ ;  /* 0x000000ff00187202 */ /* 0x000fca0000000f00 */
[----:B------:R-:W-:Y:S06]  /*0180*/  @!P1 BRA `(.L_x_4) ;  /* 0x0000000000c09947 */ /* 0x000fec0003800000 */
[----:B------:R-:W0:Y:S01]  /*0190*/  LDC.64 R2, c[0x0][0x380] ;  /* 0x0000e000ff027b82 */ /* 0x000e220000000a00 */
[----:B------:R-:W-:Y:S02]  /*01a0*/  LOP3.LUT R21, R19, 0x7ffffff8, RZ, 0xc0, !PT ;  /* 0x7ffffff813157812 */ /* 0x000fe400078ec0ff */
[----:B------:R-:W-:Y:S02]  /*01b0*/  MOV R24, RZ ;  /* 0x000000ff00187202 */ /* 0x000fe40000000f00 */
[----:B------:R-:W-:Y:S02]  /*01c0*/  MOV R18, R16 ;  /* 0x0000001000127202 */ /* 0x000fe40000000f00 */
[----:B------:R-:W-:Y:S01]  /*01d0*/  IADD3 R22, PT, PT, -R21, RZ, RZ ;  /* 0x000000ff15167210 */ /* 0x000fe20007ffe1ff */
[----:B0-----:R-:W-:-:S03]  /*01e0*/  IMAD.WIDE.U32 R2, R20, 0x4, R2 ;  /* 0x0000000414027825 */ /* 0x001fc600078e0002 */
[----:B------:R-:W-:-:S04]  /*01f0*/  IADD3 R4, P1, PT, R2, 0x10, RZ ;  /* 0x0000001002047810 */ /* 0x000fc80007f3e0ff */
[----:B------:R-:W-:-:S09]  /*0200*/  IADD3.X R3, PT, PT, RZ, R3, RZ, P1, !PT ;  /* 0x00000003ff037210 */ /* 0x000fd20000ffe4ff */
.L_x_5:
[----:B------:R-:W0:Y:S01]  /*0210*/  LDC.64 R14, c[0x0][0x388] ;  /* 0x0000e200ff0e7b82 */ /* 0x000e220000000a00 */
[----:B------:R-:W-:-:S05]  /*0220*/  MOV R2, R4 ;  /* 0x0000000400027202 */ /* 0x000fca0000000f00 */
[----:B------:R-:W2:Y:S04]  /*0230*/  LDG.E R25, desc[UR4][R2.64+-0x10] ;  /* 0xfffff00402197981 */ /* 0x000ea8000c1e1900 */
[----:B------:R-:W3:Y:S04]  /*0240*/  LDG.E R23, desc[UR4][R2.64+-0xc] ;  /* 0xfffff40402177981 */ /* 0x000ee8000c1e1900 */
[----:B------:R-:W4:Y:S04]  /*0250*/  LDG.E R29, desc[UR4][R2.64+-0x8] ;  /* 0xfffff804021d7981 */ /* 0x000f28000c1e1900 */
[----:B------:R-:W5:Y:S01]  /*0260*/  LDG.E R28, desc[UR4][R2.64+-0x4] ;  /* 0xfffffc04021c7981 */ /* 0x000f62000c1e1900 */
[----:B0-----:R-:W-:-:S05]  /*0270*/  IMAD.WIDE R14, R18, 0x4, R14 ;  /* 0x00000004120e7825 */ /* 0x001fca00078e020e */
[----:B------:R0:W2:Y:S01]  /*0280*/  LDG.E R26, desc[UR4][R14.64] ;  /* 0x000000040e1a7981 */ /* 0x0000a2000c1e1900 */
[----:B------:R-:W-:-:S04]  /*0290*/  IMAD.WIDE R12, R17, 0x4, R14 ;  /* 0x00000004110c7825 */ /* 0x000fc800078e020e */
[C---:B------:R-:W-:Y:S02]  /*02a0*/  IMAD.WIDE R4, R17.reuse, 0x4, R12 ;  /* 0x0000000411047825 */ /* 0x040fe400078e020c */
[----:B------:R-:W3:Y:S02]  /*02b0*/  LDG.E R12, desc[UR4][R12.64] ;  /* 0x000000040c0c7981 */ /* 0x000ee4000c1e1900 */
[C---:B------:R-:W-:Y:S02]  /*02c0*/  IMAD.WIDE R8, R17.reuse, 0x4, R4 ;  /* 0x0000000411087825 */ /* 0x040fe400078e0204 */
[----:B------:R-:W4:Y:S02]  /*02d0*/  LDG.E R4, desc[UR4][R4.64] ;  /* 0x0000000404047981 */ /* 0x000f24000c1e1900 */
[C---:B------:R-:W-:Y:S02]  /*02e0*/  IMAD.WIDE R6, R17.reuse, 0x4, R8 ;  /* 0x0000000411067825 */ /* 0x040fe400078e0208 */
[----:B------:R-:W5:Y:S02]  /*02f0*/  LDG.E R8, desc[UR4][R8.64] ;  /* 0x0000000408087981 */ /* 0x000f64000c1e1900 */
[----:B------:R-:W-:-:S02]  /*0300*/  IMAD.WIDE R10, R17, 0x4, R6 ;  /* 0x00000004110a7825 */ /* 0x000fc400078e0206 */
[----:B------:R-:W5:Y:S04]  /*0310*/  LDG.E R5, desc[UR4][R2.64] ;  /* 0x0000000402057981 */ /* 0x000f68000c1e1900 */
[----:B------:R-:W5:Y:S01]  /*0320*/  LDG.E R6, desc[UR4][R6.64] ;  /* 0x0000000406067981 */ /* 0x000f62000c1e1900 */
[----:B0-----:R-:W-:-:S03]  /*0330*/  IMAD.WIDE R14, R17, 0x4, R10 ;  /* 0x00000004110e7825 */ /* 0x001fc600078e020a */
[----:B------:R-:W5:Y:S04]  /*0340*/  LDG.E R10, desc[UR4][R10.64] ;  /* 0x000000040a0a7981 */ /* 0x000f68000c1e1900 */
[----:B------:R-:W5:Y:S04]  /*0350*/  LDG.E R13, desc[UR4][R14.64] ;  /* 0x000000040e0d7981 */ /* 0x000f68000c1e1900 */
[----:B------:R-:W5:Y:S04]  /*0360*/  LDG.E R7, desc[UR4][R2.64+0x4] ;  /* 0x0000040402077981 */ /* 0x000f68000c1e1900 */
[----:B------:R-:W5:Y:S01]  /*0370*/  LDG.E R9, desc[UR4][R2.64+0xc] ;  /* 0x00000c0402097981 */ /* 0x000f62000c1e1900 */
[----:B--2---:R-:W-:-:S02]  /*0380*/  IMAD R26, R25, R26, R24 ;  /* 0x0000001a191a7224 */ /* 0x004fc400078e0218 */
[----:B------:R-:W-:Y:S02]  /*0390*/  IMAD.WIDE R24, R17, 0x4, R14 ;  /* 0x0000000411187825 */ /* 0x000fe400078e020e */
[----:B------:R0:W2:Y:S04]  /*03a0*/  LDG.E R14, desc[UR4][R2.64+0x8] ;  /* 0x00000804020e7981 */ /* 0x0000a8000c1e1900 */
[----:B------:R-:W2:Y:S01]  /*03b0*/  LDG.E R24, desc[UR4][R24.64] ;  /* 0x0000000418187981 */ /* 0x000ea2000c1e1900 */
[----:B---3--:R-:W-:Y:S01]  /*03c0*/  IMAD R12, R23, R12, R26 ;  /* 0x0000000c170c7224 */ /* 0x008fe200078e021a */
[----:B------:R-:W-:-:S03]  /*03d0*/  IADD3 R22, PT, PT, R22, 0x8, RZ ;  /* 0x0000000816167810 */ /* 0x000fc60007ffe0ff */
[----:B----4-:R-:W-:Y:S01]  /*03e0*/  IMAD R29, R29, R4, R12 ;  /* 0x000000041d1d7224 */ /* 0x010fe200078e020c */
[----:B------:R-:W-:-:S03]  /*03f0*/  ISETP.NE.AND P1, PT, R22, RZ, PT ;  /* 0x000000ff1600720c */ /* 0x000fc60003f25270 */
[----:B-----5:R-:W-:Y:S01]  /*0400*/  IMAD R8, R28, R8, R29 ;  /* 0x000000081c087224 */ /* 0x020fe200078e021d */
[----:B------:R-:W-:-:S03]  /*0410*/  IADD3 R4, P2, PT, R2, 0x20, RZ ;  /* 0x0000002002047810 */ /* 0x000fc60007f5e0ff */
[----:B------:R-:W-:Y:S01]  /*0420*/  IMAD R5, R5, R6, R8 ;  /* 0x0000000605057224 */ /* 0x000fe200078e0208 */
[----:B0-----:R-:W-:Y:S02]  /*0430*/  IADD3.X R3, PT, PT, RZ, R3, RZ, P2, !PT ;  /* 0x00000003ff037210 */ /* 0x001fe400017fe4ff */
[----:B------:R-:W-:Y:S01]  /*0440*/  LEA R18, R17, R18, 0x3 ;  /* 0x0000001211127211 */ /* 0x000fe200078e18ff */
[----:B------:R-:W-:-:S04]  /*0450*/  IMAD R5, R7, R10, R5 ;  /* 0x0000000a07057224 */ /* 0x000fc800078e0205 */
[----:B--2---:R-:W-:-:S04]  /*0460*/  IMAD R5, R14, R13, R5 ;  /* 0x0000000d0e057224 */ /* 0x004fc800078e0205 */
[----:B------:R-:W-:Y:S01]  /*0470*/  IMAD R24, R9, R24, R5 ;  /* 0x0000001809187224 */ /* 0x000fe200078e0205 */
[----:B------:R-:W-:Y:S06]  /*0480*/  @P1 BRA `(.L_x_5) ;  /* 0xfffffffc00601947 */ /* 0x000fec000383ffff */
.L_x_4:
[----:B------:R-:W-:Y:S05]  /*0490*/  @!P0 BRA `(.L_x_3) ;  /* 0x0000000000fc8947 */ /* 0x000fea0003800000 */
[----:B------:R-:W-:Y:S02]  /*04a0*/  ISETP.GE.U32.AND P1, PT, R27, 0x4, PT ;  /* 0x000000041b00780c */ /* 0x000fe40003f26070 */
[----:B------:R-:W-:-:S04]  /*04b0*/  LOP3.LUT R14, R19, 0x3, RZ, 0xc0, !PT ;  /* 0x00000003130e7812 */ /* 0x000fc800078ec0ff */
[----:B------:R-:W-:-:S07]  /*04c0*/  ISETP.NE.AND P0, PT, R14, RZ, PT ;  /* 0x000000ff0e00720c */ /* 0x000fce0003f05270 */
[----:B------:R-:W-:Y:S06]  /*04d0*/  @!P1 BRA `(.L_x_6) ;  /* 0x00000000006c9947 */ /* 0x000fec0003800000 */
[----:B------:R-:W0:Y:S01]  /*04e0*/  LDC.64 R4, c[0x0][0x388] ;  /* 0x0000e200ff047b82 */ /* 0x000e220000000a00 */
[----:B------:R-:W1:Y:S01]  /*04f0*/  LDCU.64 UR6, c[0x0][0x380] ;  /* 0x00007000ff0677ac */ /* 0x000e620008000a00 */
[----:B------:R-:W-:Y:S01]  /*0500*/  IMAD R7, R21, R17, R16 ;  /* 0x0000001115077224 */ /* 0x000fe200078e0210 */
[CC--:B------:R-:W-:Y:S02]  /*0510*/  IADD3 R3, PT, PT, R20.reuse, R21.reuse, RZ ;  /* 0x0000001514037210 */ /* 0x0c0fe40007ffe0ff */
[----:B------:R-:W-:-:S03]  /*0520*/  IADD3 R8, P1, PT, R20, R21, RZ ;  /* 0x0000001514087210 */ /* 0x000fc60007f3e0ff */
[----:B------:R-:W2:Y:S01]  /*0530*/  LDC.64 R12, c[0x0][0x380] ;  /* 0x0000e000ff0c7b82 */ /* 0x000ea20000000a00 */
[----:B0-----:R-:W-:-:S04]  /*0540*/  IMAD.WIDE R4, R7, 0x4, R4 ;  /* 0x0000000407047825 */ /* 0x001fc800078e0204 */
[----:B------:R-:W-:Y:S02]  /*0550*/  IMAD.WIDE R6, R17, 0x4, R4 ;  /* 0x0000000411067825 */ /* 0x000fe400078e0204 */
[----:B------:R-:W3:Y:S02]  /*0560*/  LDG.E R4, desc[UR4][R4.64] ;  /* 0x0000000404047981 */ /* 0x000ee4000c1e1900 */
[----:B--2---:R-:W-:Y:S01]  /*0570*/  IMAD.WIDE.U32 R12, R3, 0x4, R12 ;  /* 0x00000004030c7825 */ /* 0x004fe200078e000c */
[----:B------:R-:W-:Y:S02]  /*0580*/  IADD3.X R3, PT, PT, RZ, RZ, RZ, P1, !PT ;  /* 0x000000ffff037210 */ /* 0x000fe40000ffe4ff */
[----:B-1----:R-:W-:-:S03]  /*0590*/  LEA R2, P1, R8, UR6, 0x2 ;  /* 0x0000000608027c11 */ /* 0x002fc6000f8210ff */
[----:B------:R-:W3:Y:S01]  /*05a0*/  LDG.E R13, desc[UR4][R12.64] ;  /* 0x000000040c0d7981 */ /* 0x000ee2000c1e1900 */
[----:B------:R-:W-:Y:S01]  /*05b0*/  LEA.HI.X R3, R8, UR7, R3, 0x2, P1 ;  /* 0x0000000708037c11 */ /* 0x000fe200088f1403 */
[C---:B------:R-:W-:Y:S02]  /*05c0*/  IMAD.WIDE R8, R17.reuse, 0x4, R6 ;  /* 0x0000000411087825 */ /* 0x040fe400078e0206 */
[----:B------:R-:W2:Y:S04]  /*05d0*/  LDG.E R6, desc[UR4][R6.64] ;  /* 0x0000000406067981 */ /* 0x000ea8000c1e1900 */
[----:B------:R-:W2:Y:S01]  /*05e0*/  LDG.E R15, desc[UR4][R2.64+0x4] ;  /* 0x00000404020f7981 */ /* 0x000ea2000c1e1900 */
[----:B------:R-:W-:-:S03]  /*05f0*/  IMAD.WIDE R10, R17, 0x4, R8 ;  /* 0x00000004110a7825 */ /* 0x000fc600078e0208 */
[----:B------:R-:W4:Y:S04]  /*0600*/  LDG.E R22, desc[UR4][R8.64] ;  /* 0x0000000408167981 */ /* 0x000f28000c1e1900 */
[----:B------:R-:W4:Y:S04]  /*0610*/  LDG.E R18, desc[UR4][R2.64+0x8] ;  /* 0x0000080402127981 */ /* 0x000f28000c1e1900 */
[----:B------:R-:W5:Y:S04]  /*0620*/  LDG.E R26, desc[UR4][R2.64+0xc] ;  /* 0x00000c04021a7981 */ /* 0x000f68000c1e1900 */
[----:B------:R-:W5:Y:S01]  /*0630*/  LDG.E R10, desc[UR4][R10.64] ;  /* 0x000000040a0a7981 */ /* 0x000f62000c1e1900 */
[----:B------:R-:W-:Y:S01]  /*0640*/  IADD3 R21, PT, PT, R21, 0x4, RZ ;  /* 0x0000000415157810 */ /* 0x000fe20007ffe0ff */
[----:B---3--:R-:W-:-:S04]  /*0650*/  IMAD R24, R13, R4, R24 ;  /* 0x000000040d187224 */ /* 0x008fc800078e0218 */
[----:B--2---:R-:W-:-:S04]  /*0660*/  IMAD R15, R15, R6, R24 ;  /* 0x000000060f0f7224 */ /* 0x004fc800078e0218 */
[----:B----4-:R-:W-:-:S04]  /*0670*/  IMAD R15, R18, R22, R15 ;  /* 0x00000016120f7224 */ /* 0x010fc800078e020f */
[----:B-----5:R-:W-:-:S07]  /*0680*/  IMAD R24, R26, R10, R15 ;  /* 0x0000000a1a187224 */ /* 0x020fce00078e020f */
.L_x_6:
[----:B------:R-:W-:Y:S05]  /*0690*/  @!P0 BRA `(.L_x_3) ;  /* 0x00000000007c8947 */ /* 0x000fea0003800000 */
[----:B------:R-:W-:Y:S01]  /*06a0*/  ISETP.NE.AND P1, PT, R14, 0x1, PT ;  /* 0x000000010e00780c */ /* 0x000fe20003f25270 */
[----:B------:R-:W0:Y:S01]  /*06b0*/  LDC.64 R10, c[0x0][0x380] ;  /* 0x0000e000ff0a7b82 */ /* 0x000e220000000a00 */
[----:B------:R-:W-:-:S04]  /*06c0*/  LOP3.LUT R19, R19, 0x1, RZ, 0xc0, !PT ;  /* 0x0000000113137812 */ /* 0x000fc800078ec0ff */
[----:B------:R-:W-:-:S03]  /*06d0*/  ISETP.NE.U32.AND P0, PT, R19, 0x1, PT ;  /* 0x000000011300780c */ /* 0x000fc60003f05070 */
[----:B------:R-:W1:Y:S04]  /*06e0*/  LDC.64 R8, c[0x0][0x388] ;  /* 0x0000e200ff087b82 */ /* 0x000e680000000a00 */
[CC--:B------:R-:W-:Y:S02]  /*06f0*/  @P1 IADD3 R13, PT, PT, R20.reuse, R21.reuse, RZ ;  /* 0x00000015140d1210 */ /* 0x0c0fe40007ffe0ff */
[----:B------:R-:W-:Y:S02]  /*0700*/  @P1 IADD3 R12, P2, PT, R20, R21, RZ ;  /* 0x00000015140c1210 */ /* 0x000fe40007f5e0ff */
[----:B------:R-:W2:Y:S02]  /*0710*/  @P1 LDC.64 R2, c[0x0][0x380] ;  /* 0x0000e000ff021b82 */ /* 0x000ea40000000a00 */
[----:B------:R-:W-:-:S06]  /*0720*/  @P1 IADD3.X R14, PT, PT, RZ, RZ, RZ, P2, !PT ;  /* 0x000000ffff0e1210 */ /* 0x000fcc00017fe4ff */
[----:B------:R-:W3:Y:S01]  /*0730*/  LDC.64 R4, c[0x0][0x380] ;  /* 0x0000e000ff047b82 */ /* 0x000ee20000000a00 */
[----:B0-----:R-:W-:-:S04]  /*0740*/  @P1 IMAD.WIDE.U32 R10, R13, 0x4, R10 ;  /* 0x000000040d0a1825 */ /* 0x001fc800078e000a */
[C---:B------:R-:W-:Y:S01]  /*0750*/  @P1 IMAD R13, R21.reuse, R17, R16 ;  /* 0x00000011150d1224 */ /* 0x040fe200078e0210 */
[----:B------:R-:W-:Y:S01]  /*0760*/  @P1 IADD3 R21, PT, PT, R21, 0x2, RZ ;  /* 0x0000000215151810 */ /* 0x000fe20007ffe0ff */
[----:B------:R-:W4:Y:S01]  /*0770*/  @P1 LDG.E R11, desc[UR4][R10.64] ;  /* 0x000000040a0b1981 */ /* 0x000f22000c1e1900 */
[----:B------:R-:W0:Y:S01]  /*0780*/  LDC.64 R6, c[0x0][0x388] ;  /* 0x0000e200ff067b82 */ /* 0x000e220000000a00 */
[----:B-1----:R-:W-:Y:S01]  /*0790*/  @P1 IMAD.WIDE R8, R13, 0x4, R8 ;  /* 0x000000040d081825 */ /* 0x002fe200078e0208 */
[----:B------:R-:W-:Y:S02]  /*07a0*/  @!P0 IADD3 R15, PT, PT, R20, R21, RZ ;  /* 0x00000015140f8210 */ /* 0x000fe40007ffe0ff */
[----:B--2---:R-:W-:Y:S01]  /*07b0*/  @P1 LEA R2, P2, R12, R2, 0x2 ;  /* 0x000000020c021211 */ /* 0x004fe200078410ff */
[----:B------:R-:W-:-:S03]  /*07c0*/  @!P0 IMAD R21, R21, R17, R16 ;  /* 0x0000001115158224 */ /* 0x000fc600078e0210 */
[----:B------:R-:W-:Y:S01]  /*07d0*/  @P1 LEA.HI.X R3, R12, R3, R14, 0x2, P2 ;  /* 0x000000030c031211 */ /* 0x000fe200010f140e */
[----:B------:R-:W-:Y:S01]  /*07e0*/  @P1 IMAD.WIDE R12, R17, 0x4, R8 ;  /* 0x00000004110c1825 */ /* 0x000fe200078e0208 */
[----:B------:R-:W4:Y:S03]  /*07f0*/  @P1 LDG.E R14, desc[UR4][R8.64] ;  /* 0x00000004080e1981 */ /* 0x000f26000c1e1900 */
[----:B---3--:R-:W-:Y:S01]  /*0800*/  @!P0 IMAD.WIDE.U32 R4, R15, 0x4, R4 ;  /* 0x000000040f048825 */ /* 0x008fe200078e0004 */
[----:B------:R-:W2:Y:S04]  /*0810*/  @P1 LDG.E R2, desc[UR4][R2.64+0x4] ;  /* 0x0000040402021981 */ /* 0x000ea8000c1e1900 */
[----:B------:R-:W2:Y:S01]  /*0820*/  @P1 LDG.E R12, desc[UR4][R12.64] ;  /* 0x000000040c0c1981 */ /* 0x000ea2000c1e1900 */
[----:B0-----:R-:W-:-:S03]  /*0830*/  @!P0 IMAD.WIDE R6, R21, 0x4, R6 ;  /* 0x0000000415068825 */ /* 0x001fc600078e0206 */
[----:B------:R-:W3:Y:S04]  /*0840*/  @!P0 LDG.E R5, desc[UR4][R4.64] ;  /* 0x0000000404058981 */ /* 0x000ee8000c1e1900 */
[----:B------:R-:W3:Y:S01]  /*0850*/  @!P0 LDG.E R6, desc[UR4][R6.64] ;  /* 0x0000000406068981 */ /* 0x000ee2000c1e1900 */
[----:B----4-:R-:W-:-:S04]  /*0860*/  @P1 IMAD R11, R11, R14, R24 ;  /* 0x0000000e0b0b1224 */ /* 0x010fc800078e0218 */
[----:B--2---:R-:W-:-:S04]  /*0870*/  @P1 IMAD R24, R2, R12, R11 ;  /* 0x0000000c02181224 */ /* 0x004fc800078e020b */
[----:B---3--:R-:W-:-:S07]  /*0880*/  @!P0 IMAD R24, R5, R6, R24 ;  /* 0x0000000605188224 */ /* 0x008fce00078e0218 */
.L_x_3:
[----:B------:R-:W0:Y:S01]  /*0890*/  LDC.64 R2, c[0x0][0x390] ;  /* 0x0000e400ff027b82 */ /* 0x000e220000000a00 */
[----:B------:R-:W-:-:S04]  /*08a0*/  IMAD R17, R0, R17, R16 ;  /* 0x0000001100117224 */ /* 0x000fc800078e0210 */
[----:B0-----:R-:W-:-:S05]  /*08b0*/  IMAD.WIDE R2, R17, 0x4, R2 ;  /* 0x0000000411027825 */ /* 0x001fca00078e0202 */
[----:B------:R-:W-:Y:S01]  /*08c0*/  STG.E desc[UR4][R2.64], R24 ;  /* 0x0000001802007986 */ /* 0x000fe2000c101904 */
[----:B------:R-:W-:Y:S05]  /*08d0*/  EXIT ;  /* 0x000000000000794d */ /* 0x000fea0003800000 */
.L_x_7:
        /* <DEDUP_REMOVED lines=10> */
.L_x_10:


//--------------------- .nv.shared.reserved.0     --------------------------
	.section	.nv.shared.reserved.0,"aw",@nobits
	.weak		__nv_reservedSMEM_offset_0_alias
	.size		__nv_reservedSMEM_offset_0_alias, 0, 64
	.other		__nv_reservedSMEM_offset_0_alias,@"STO_CUDA_RESERVED_SHARED STV_DEFAULT"
__nv_reservedSMEM_offset_0_alias:
	.zero		0
	.zero		64


//--------------------- .nv.shared._Z22gpu_square_matrix_multPiS_S_i --------------------------
	.section	.nv.shared._Z22gpu_square_matrix_multPiS_S_i,"aw",@nobits
	.sectionflags	@""
	.align	4
.nv.shared._Z22gpu_square_matrix_multPiS_S_i:
	.zero		9216


//--------------------- .nv.constant0._Z20gpu_matrix_transposePiS_jj --------------------------
	.section	.nv.constant0._Z20gpu_matrix_transposePiS_jj,"a",@progbits
	.sectionflags	@""
	.align	4
.nv.constant0._Z20gpu_matrix_transposePiS_jj:
	.zero		920


//--------------------- .nv.constant0._Z22gpu_square_matrix_multPiS_S_i --------------------------
	.section	.nv.constant0._Z22gpu_square_matrix_multPiS_S_i,"a",@progbits
	.sectionflags	@""
	.align	4
.nv.constant0._Z22gpu_square_matrix_multPiS_S_i:
	.zero		924


//--------------------- .nv.constant0._Z15gpu_matrix_multPiS_S_iii --------------------------
	.section	.nv.constant0._Z15gpu_matrix_multPiS_S_iii,"a",@progbits
	.sectionflags	@""
	.align	4
.nv.constant0._Z15gpu_matrix_multPiS_S_iii:
	.zero		932


//--------------------- SYMBOLS --------------------------

	.type		.nv.reservedSmem.offset0,@object
	.size		.nv.reservedSmem.offset0,0x4
	.type		.nv.reservedSmem.cap,@object
	.size		.nv.reservedSmem.cap,0x4
